//
// Generated by NVIDIA NVVM Compiler
//
// Compiler Build ID: CL-36424714
// Cuda compilation tools, release 13.0, V13.0.88
// Based on NVVM 20.0.0
//

.version 9.0
.target sm_100
.address_size 64

	// .globl	_Z19histogramGridKernelPiS_ii
.extern .func  (.param .b32 func_retval0) vprintf
(
	.param .b64 vprintf_param_0,
	.param .b64 vprintf_param_1
)
;
.extern .shared .align 16 .b8 localHist[];
.global .align 1 .b8 $str[42] = {71, 114, 105, 100, 45, 119, 105, 100, 101, 32, 104, 105, 115, 116, 111, 103, 114, 97, 109, 32, 99, 111, 109, 112, 117, 116, 97, 116, 105, 111, 110, 32, 99, 111, 109, 112, 108, 101, 116, 101, 10};

.visible .entry _Z19histogramGridKernelPiS_ii(
	.param .u64 .ptr .align 1 _Z19histogramGridKernelPiS_ii_param_0,
	.param .u64 .ptr .align 1 _Z19histogramGridKernelPiS_ii_param_1,
	.param .u32 _Z19histogramGridKernelPiS_ii_param_2,
	.param .u32 _Z19histogramGridKernelPiS_ii_param_3
)
{
	.reg .pred 	%p<22>;
	.reg .b32 	%r<110>;
	.reg .b64 	%rd<26>;

	ld.param.u64 	%rd6, [_Z19histogramGridKernelPiS_ii_param_0];
	ld.param.u64 	%rd5, [_Z19histogramGridKernelPiS_ii_param_1];
	ld.param.u32 	%r23, [_Z19histogramGridKernelPiS_ii_param_2];
	ld.param.u32 	%r24, [_Z19histogramGridKernelPiS_ii_param_3];
	cvta.to.global.u64 	%rd1, %rd6;
	// begin inline asm
	mov.u32 %r25, %envreg2;
	// end inline asm
	cvt.u64.u32 	%rd7, %r25;
	// begin inline asm
	mov.u32 %r26, %envreg1;
	// end inline asm
	cvt.u64.u32 	%rd8, %r26;
	shl.b64 	%rd9, %rd8, 32;
	or.b64  	%rd2, %rd9, %rd7;
	mov.u32 	%r1, %ctaid.x;
	mov.u32 	%r2, %ntid.x;
	mov.u32 	%r109, %tid.x;
	mad.lo.s32 	%r4, %r1, %r2, %r109;
	mov.u32 	%r5, %nctaid.x;
	mul.lo.s32 	%r6, %r5, %r2;
	setp.ge.s32 	%p1, %r109, %r24;
	@%p1 bra 	$L__BB0_3;
	mov.u32 	%r104, %r109;
$L__BB0_2:
	shl.b32 	%r27, %r104, 2;
	mov.u32 	%r28, localHist;
	add.s32 	%r29, %r28, %r27;
	mov.b32 	%r30, 0;
	st.shared.u32 	[%r29], %r30;
	add.s32 	%r104, %r104, %r2;
	setp.lt.s32 	%p2, %r104, %r24;
	@%p2 bra 	$L__BB0_2;
$L__BB0_3:
	bar.sync 	0;
	setp.ge.s32 	%p3, %r4, %r23;
	@%p3 bra 	$L__BB0_10;
	add.s32 	%r31, %r4, %r6;
	max.s32 	%r32, %r23, %r31;
	setp.lt.s32 	%p4, %r31, %r23;
	selp.u32 	%r33, 1, 0, %p4;
	add.s32 	%r34, %r31, %r33;
	sub.s32 	%r35, %r32, %r34;
	div.u32 	%r36, %r35, %r6;
	add.s32 	%r9, %r36, %r33;
	and.b32  	%r37, %r9, 3;
	setp.eq.s32 	%p5, %r37, 3;
	mov.u32 	%r107, %r4;
	@%p5 bra 	$L__BB0_7;
	add.s32 	%r38, %r9, 1;
	and.b32  	%r39, %r38, 3;
	neg.s32 	%r105, %r39;
	mov.u32 	%r107, %r4;
$L__BB0_6:
	.pragma "nounroll";
	mul.wide.s32 	%rd10, %r107, 4;
	add.s64 	%rd11, %rd1, %rd10;
	ld.global.u32 	%r40, [%rd11];
	rem.s32 	%r41, %r40, %r24;
	shl.b32 	%r42, %r41, 2;
	mov.u32 	%r43, localHist;
	add.s32 	%r44, %r43, %r42;
	atom.shared.add.u32 	%r45, [%r44], 1;
	add.s32 	%r107, %r107, %r6;
	add.s32 	%r105, %r105, 1;
	setp.ne.s32 	%p6, %r105, 0;
	@%p6 bra 	$L__BB0_6;
$L__BB0_7:
	setp.lt.u32 	%p7, %r9, 3;
	@%p7 bra 	$L__BB0_10;
	mov.u32 	%r49, localHist;
	mul.wide.s32 	%rd14, %r6, 4;
	shl.b32 	%r67, %r6, 2;
$L__BB0_9:
	mul.wide.s32 	%rd12, %r107, 4;
	add.s64 	%rd13, %rd1, %rd12;
	ld.global.u32 	%r46, [%rd13];
	rem.s32 	%r47, %r46, %r24;
	shl.b32 	%r48, %r47, 2;
	add.s32 	%r50, %r49, %r48;
	atom.shared.add.u32 	%r51, [%r50], 1;
	add.s64 	%rd15, %rd13, %rd14;
	ld.global.u32 	%r52, [%rd15];
	rem.s32 	%r53, %r52, %r24;
	shl.b32 	%r54, %r53, 2;
	add.s32 	%r55, %r49, %r54;
	atom.shared.add.u32 	%r56, [%r55], 1;
	add.s64 	%rd16, %rd15, %rd14;
	ld.global.u32 	%r57, [%rd16];
	rem.s32 	%r58, %r57, %r24;
	shl.b32 	%r59, %r58, 2;
	add.s32 	%r60, %r49, %r59;
	atom.shared.add.u32 	%r61, [%r60], 1;
	add.s64 	%rd17, %rd16, %rd14;
	ld.global.u32 	%r62, [%rd17];
	rem.s32 	%r63, %r62, %r24;
	shl.b32 	%r64, %r63, 2;
	add.s32 	%r65, %r49, %r64;
	atom.shared.add.u32 	%r66, [%r65], 1;
	add.s32 	%r107, %r67, %r107;
	setp.lt.s32 	%p8, %r107, %r23;
	@%p8 bra 	$L__BB0_9;
$L__BB0_10:
	bar.sync 	0;
	setp.ne.s64 	%p9, %rd2, 0;
	@%p9 bra 	$L__BB0_12;
	// begin inline asm
	trap;
	// end inline asm
$L__BB0_12:
	add.s64 	%rd3, %rd2, 4;
	barrier.sync 	0;
	mov.u32 	%r68, %tid.y;
	add.s32 	%r69, %r109, %r68;
	mov.u32 	%r70, %tid.z;
	or.b32  	%r18, %r69, %r70;
	setp.ne.s32 	%p10, %r18, 0;
	@%p10 bra 	$L__BB0_15;
	mov.u32 	%r73, %nctaid.y;
	mul.lo.s32 	%r74, %r5, %r73;
	mov.u32 	%r75, %nctaid.z;
	mul.lo.s32 	%r76, %r74, %r75;
	mov.u32 	%r77, %ctaid.y;
	add.s32 	%r78, %r1, %r77;
	mov.u32 	%r79, %ctaid.z;
	neg.s32 	%r80, %r79;
	setp.eq.s32 	%p11, %r78, %r80;
	sub.s32 	%r81, -2147483647, %r76;
	selp.b32 	%r72, %r81, 1, %p11;
	// begin inline asm
	atom.add.release.gpu.u32 %r71,[%rd3],%r72;
	// end inline asm
$L__BB0_14:
	// begin inline asm
	ld.acquire.gpu.u32 %r82,[%rd3];
	// end inline asm
	xor.b32  	%r83, %r82, %r71;
	setp.gt.s32 	%p12, %r83, -1;
	@%p12 bra 	$L__BB0_14;
$L__BB0_15:
	setp.ge.s32 	%p13, %r109, %r24;
	barrier.sync 	0;
	setp.ne.s32 	%p14, %r1, 0;
	or.pred  	%p15, %p14, %p13;
	@%p15 bra 	$L__BB0_18;
	cvta.to.global.u64 	%rd4, %rd5;
	mov.u32 	%r85, localHist;
$L__BB0_17:
	mul.wide.s32 	%rd20, %r109, 4;
	add.s64 	%rd21, %rd4, %rd20;
	shl.b32 	%r84, %r109, 2;
	add.s32 	%r86, %r85, %r84;
	ld.shared.u32 	%r87, [%r86];
	atom.global.add.u32 	%r88, [%rd21], %r87;
	add.s32 	%r109, %r109, %r2;
	setp.lt.s32 	%p16, %r109, %r24;
	@%p16 bra 	$L__BB0_17;
$L__BB0_18:
	setp.ne.s64 	%p17, %rd2, 0;
	@%p17 bra 	$L__BB0_20;
	// begin inline asm
	trap;
	// end inline asm
$L__BB0_20:
	setp.ne.s32 	%p18, %r18, 0;
	barrier.sync 	0;
	@%p18 bra 	$L__BB0_23;
	mov.u32 	%r91, %nctaid.y;
	mul.lo.s32 	%r92, %r5, %r91;
	mov.u32 	%r93, %nctaid.z;
	mul.lo.s32 	%r94, %r92, %r93;
	mov.u32 	%r95, %ctaid.y;
	add.s32 	%r96, %r1, %r95;
	mov.u32 	%r97, %ctaid.z;
	neg.s32 	%r98, %r97;
	setp.eq.s32 	%p19, %r96, %r98;
	sub.s32 	%r99, -2147483647, %r94;
	selp.b32 	%r90, %r99, 1, %p19;
	// begin inline asm
	atom.add.release.gpu.u32 %r89,[%rd3],%r90;
	// end inline asm
$L__BB0_22:
	// begin inline asm
	ld.acquire.gpu.u32 %r100,[%rd3];
	// end inline asm
	xor.b32  	%r101, %r100, %r89;
	setp.gt.s32 	%p20, %r101, -1;
	@%p20 bra 	$L__BB0_22;
$L__BB0_23:
	barrier.sync 	0;
	setp.ne.s32 	%p21, %r4, 0;
	@%p21 bra 	$L__BB0_25;
	mov.u64 	%rd24, $str;
	cvta.global.u64 	%rd25, %rd24;
	{ // callseq 0, 0
	.param .b64 param0;
	st.param.b64 	[param0], %rd25;
	.param .b64 param1;
	st.param.b64 	[param1], 0;
	.param .b32 retval0;
	call.uni (retval0), 
	vprintf, 
	(
	param0, 
	param1
	);
	ld.param.b32 	%r102, [retval0];
	} // callseq 0
$L__BB0_25:
	ret;

}


// ===== COMPILED SASS (sm_100) =====

	.target	sm_100

	.elftype	@"ET_EXEC"


//--------------------- .note.nv.tkinfo           --------------------------
	.section	.note.nv.tkinfo,"",@"SHT_NOTE"
	.sectionflags	@"SHF_NOTE_NV_TKINFO"
	.tkinfo
        /*0018*/ 	.word	0x00000002
        /*0030*/ 	.string	""
        /*0030*/ 	.string	"ptxas"
        /*0030*/ 	.string	"Cuda compilation tools, release 13.0, V13.0.88"
        /*0030*/ 	.string	"Build cuda_13.0.r13.0/compiler.36424714_0"
        /*0030*/ 	.string	"-arch sm_100 -m 64 "



//--------------------- .note.nv.cuinfo           --------------------------
	.section	.note.nv.cuinfo,"",@"SHT_NOTE"
	.sectionflags	@"SHF_NOTE_NV_CUINFO"
        /*0018*/ 	.short	0x0002
        /*001a*/ 	.short	0x0064
        /*001c*/ 	.short	0x0082
	.zero		2


//--------------------- .nv.info                  --------------------------
	.section	.nv.info,"",@"SHT_CUDA_INFO"
	.align	4


	//----- nvinfo : EIATTR_REGCOUNT
	.align		4
        /*0000*/ 	.byte	0x04, 0x2f
        /*0002*/ 	.short	(.L_2 - .L_1)
	.align		4
.L_1:
        /*0004*/ 	.word	index@(_Z19histogramGridKernelPiS_ii)
        /*0008*/ 	.word	0x0000001e


	//----- nvinfo : EIATTR_FRAME_SIZE
	.align		4
.L_2:
        /*000c*/ 	.byte	0x04, 0x11
        /*000e*/ 	.short	(.L_4 - .L_3)
	.align		4
.L_3:
        /*0010*/ 	.word	index@(_Z19histogramGridKernelPiS_ii)
        /*0014*/ 	.word	0x00000000


	//----- nvinfo : EIATTR_MIN_STACK_SIZE
	.align		4
.L_4:
        /*0018*/ 	.byte	0x04, 0x12
        /*001a*/ 	.short	(.L_6 - .L_5)
	.align		4
.L_5:
        /*001c*/ 	.word	index@(_Z19histogramGridKernelPiS_ii)
        /*0020*/ 	.word	0x00000000
.L_6:


//--------------------- .nv.compat                --------------------------
	.section	.nv.compat,"",@"SHT_CUDA_COMPAT_INFO"
	.align	4
        /*0000*/ 	.byte	0x02, 0x09, 0x00, 0x00, 0x02, 0x02, 0x01, 0x00, 0x02, 0x05, 0x05, 0x00, 0x03, 0x07, 0x01, 0x01
        /*0010*/ 	.byte	0x02, 0x03, 0x00, 0x00, 0x02, 0x06, 0x01, 0x00, 0x04, 0x0b, 0x08, 0x00, 0x09, 0x00, 0x00, 0x00
        /*0020*/ 	.byte	0x00, 0x00, 0x00, 0x00


//--------------------- .nv.info._Z19histogramGridKernelPiS_ii --------------------------
	.section	.nv.info._Z19histogramGridKernelPiS_ii,"",@"SHT_CUDA_INFO"
	.sectionflags	@""
	.align	4


	//----- nvinfo : EIATTR_CUDA_API_VERSION
	.align		4
        /*0000*/ 	.byte	0x04, 0x37
        /*0002*/ 	.short	(.L_8 - .L_7)
.L_7:
        /*0004*/ 	.word	0x00000082


	//----- nvinfo : EIATTR_KPARAM_INFO
	.align		4
.L_8:
        /*0008*/ 	.byte	0x04, 0x17
        /*000a*/ 	.short	(.L_10 - .L_9)
.L_9:
        /*000c*/ 	.word	0x00000000
        /*0010*/ 	.short	0x0003
        /*0012*/ 	.short	0x0014
        /*0014*/ 	.byte	0x00, 0xf0, 0x11, 0x00


	//----- nvinfo : EIATTR_KPARAM_INFO
	.align		4
.L_10:
        /*0018*/ 	.byte	0x04, 0x17
        /*001a*/ 	.short	(.L_12 - .L_11)
.L_11:
        /*001c*/ 	.word	0x00000000
        /*0020*/ 	.short	0x0002
        /*0022*/ 	.short	0x0010
        /*0024*/ 	.byte	0x00, 0xf0, 0x11, 0x00


	//----- nvinfo : EIATTR_KPARAM_INFO
	.align		4
.L_12:
        /*0028*/ 	.byte	0x04, 0x17
        /*002a*/ 	.short	(.L_14 - .L_13)
.L_13:
        /*002c*/ 	.word	0x00000000
        /*0030*/ 	.short	0x0001
        /*0032*/ 	.short	0x0008
        /*0034*/ 	.byte	0x00, 0xf5, 0x21, 0x00


	//----- nvinfo : EIATTR_KPARAM_INFO
	.align		4
.L_14:
        /*0038*/ 	.byte	0x04, 0x17
        /*003a*/ 	.short	(.L_16 - .L_15)
.L_15:
        /*003c*/ 	.word	0x00000000
        /*0040*/ 	.short	0x0000
        /*0042*/ 	.short	0x0000
        /*0044*/ 	.byte	0x00, 0xf5, 0x21, 0x00


	//----- nvinfo : EIATTR_SPARSE_MMA_MASK
	.align		4
.L_16:
        /*0048*/ 	.byte	0x03, 0x50
        /*004a*/ 	.short	0x0000


	//----- nvinfo : EIATTR_MAXREG_COUNT
	.align		4
        /*004c*/ 	.byte	0x03, 0x1b
        /*004e*/ 	.short	0x00ff


	//----- nvinfo : EIATTR_NUM_BARRIERS
	.align		4
        /*0050*/ 	.byte	0x02, 0x4c
        /*0052*/ 	.byte	0x01
	.zero		1


	//----- nvinfo : EIATTR_EXTERNS
	.align		4
        /*0054*/ 	.byte	0x04, 0x0f
        /*0056*/ 	.short	(.L_18 - .L_17)


	//   ....[0]....
	.align		4
.L_17:
        /*0058*/ 	.word	index@(vprintf)


	//----- nvinfo : EIATTR_MERCURY_ISA_VERSION
	.align		4
.L_18:
        /*005c*/ 	.byte	0x03, 0x5f
        /*005e*/ 	.short	0x0101


	//----- nvinfo : EIATTR_INT_WARP_WIDE_INSTR_OFFSETS
	.align		4
        /*0060*/ 	.byte	0x04, 0x31
        /*0062*/ 	.short	(.L_20 - .L_19)


	//   ....[0]....
.L_19:
        /*0064*/ 	.word	0x00000de0


	//   ....[1]....
        /*0068*/ 	.word	0x00000f60


	//   ....[2]....
        /*006c*/ 	.word	0x000011d0


	//   ....[3]....
        /*0070*/ 	.word	0x00001350


	//----- nvinfo : EIATTR_COOP_GROUP_MASK_REGIDS
	.align		4
.L_20:
        /*0074*/ 	.byte	0x04, 0x29
        /*0076*/ 	.short	(.L_22 - .L_21)


	//   ....[0]....
.L_21:
        /*0078*/ 	.word	0xffffffff


	//   ....[1]....
        /*007c*/ 	.word	0xffffffff


	//   ....[2]....
        /*0080*/ 	.word	0xffffffff


	//   ....[3]....
        /*0084*/ 	.word	0xffffffff


	//   ....[4]....
        /*0088*/ 	.word	0x0500000f


	//   ....[5]....
        /*008c*/ 	.word	0x0500000f


	//   ....[6]....
        /*0090*/ 	.word	0x0500000f


	//----- nvinfo : EIATTR_COOP_GROUP_INSTR_OFFSETS
	.align		4
.L_22:
        /*0094*/ 	.byte	0x04, 0x28
        /*0096*/ 	.short	(.L_24 - .L_23)


	//   ....[0]....
.L_23:
        /*0098*/ 	.word	0x00000d30


	//   ....[1]....
        /*009c*/ 	.word	0x00001010


	//   ....[2]....
        /*00a0*/ 	.word	0x00001150


	//   ....[3]....
        /*00a4*/ 	.word	0x00001400


	//   ....[4]....
        /*00a8*/ 	.word	0x00001530


	//   ....[5]....
        /*00ac*/ 	.word	0x000015f0


	//   ....[6]....
        /*00b0*/ 	.word	0x000016b0


	//----- nvinfo : EIATTR_VRC_CTA_INIT_COUNT
	.align		4
.L_24:
        /*00b4*/ 	.byte	0x02, 0x4a
	.zero		1
	.zero		1


	//----- nvinfo : EIATTR_SYSCALL_OFFSETS
	.align		4
        /*00b8*/ 	.byte	0x04, 0x46
        /*00ba*/ 	.short	(.L_26 - .L_25)


	//   ....[0]....
.L_25:
        /*00bc*/ 	.word	0x000014a0


	//----- nvinfo : EIATTR_EXIT_INSTR_OFFSETS
	.align		4
.L_26:
        /*00c0*/ 	.byte	0x04, 0x1c
        /*00c2*/ 	.short	(.L_28 - .L_27)


	//   ....[0]....
.L_27:
        /*00c4*/ 	.word	0x00001420


	//   ....[1]....
        /*00c8*/ 	.word	0x000014b0


	//----- nvinfo : EIATTR_CRS_STACK_SIZE
	.align		4
.L_28:
        /*00cc*/ 	.byte	0x04, 0x1e
        /*00ce*/ 	.short	(.L_30 - .L_29)
.L_29:
        /*00d0*/ 	.word	0x00000000


	//----- nvinfo : EIATTR_CBANK_PARAM_SIZE
	.align		4
.L_30:
        /*00d4*/ 	.byte	0x03, 0x19
        /*00d6*/ 	.short	0x0018


	//----- nvinfo : EIATTR_PARAM_CBANK
	.align		4
        /*00d8*/ 	.byte	0x04, 0x0a
        /*00da*/ 	.short	(.L_32 - .L_31)
	.align		4
.L_31:
        /*00dc*/ 	.word	index@(.nv.constant0._Z19histogramGridKernelPiS_ii)
        /*00e0*/ 	.short	0x0380
        /*00e2*/ 	.short	0x0018


	//----- nvinfo : EIATTR_SW_WAR
	.align		4
.L_32:
        /*00e4*/ 	.byte	0x04, 0x36
        /*00e6*/ 	.short	(.L_34 - .L_33)
.L_33:
        /*00e8*/ 	.word	0x00000008
.L_34:


//--------------------- .nv.callgraph             --------------------------
	.section	.nv.callgraph,"",@"SHT_CUDA_CALLGRAPH"
	.align	4
	.sectionentsize	8
	.align		4
        /*0000*/ 	.word	0x00000000
	.align		4
        /*0004*/ 	.word	0xffffffff
	.align		4
        /*0008*/ 	.word	index@(_Z19histogramGridKernelPiS_ii)
	.align		4
        /*000c*/ 	.word	index@(vprintf)
	.align		4
        /*0010*/ 	.word	0x00000000
	.align		4
        /*0014*/ 	.word	0xfffffffe
	.align		4
        /*0018*/ 	.word	0x00000000
	.align		4
        /*001c*/ 	.word	0xfffffffd
	.align		4
        /*0020*/ 	.word	0x00000000
	.align		4
        /*0024*/ 	.word	0xfffffffc


//--------------------- .nv.constant4             --------------------------
	.section	.nv.constant4,"a",@progbits
	.align	8
	.align		8
.nv.constant4:
        /*0000*/ 	.dword	vprintf
	.align		8
        /*0008*/ 	.dword	$str


//--------------------- .text._Z19histogramGridKernelPiS_ii --------------------------
	.section	.text._Z19histogramGridKernelPiS_ii,"ax",@progbits
	.align	128
        .global         _Z19histogramGridKernelPiS_ii
        .type           _Z19histogramGridKernelPiS_ii,@function
        .size           _Z19histogramGridKernelPiS_ii,(.L_x_32 - _Z19histogramGridKernelPiS_ii)
        .other          _Z19histogramGridKernelPiS_ii,@"STO_CUDA_ENTRY STV_DEFAULT"
_Z19histogramGridKernelPiS_ii:
.text._Z19histogramGridKernelPiS_ii:
[----:B------:R-:W0:Y:S01]  /*0000*/  LDC R1, c[0x0][0x37c] ;  /* 0x0000df00ff017b82 */ /* 0x000e220000000800 */
[----:B------:R-:W1:Y:S01]  /*0010*/  S2R R9, SR_TID.X ;  /* 0x0000000000097919 */ /* 0x000e620000002100 */
[----:B------:R-:W2:Y:S06]  /*0020*/  LDCU UR7, c[0x0][0x394] ;  /* 0x00007280ff0777ac */ /* 0x000eac0008000800 */
[----:B------:R-:W3:Y:S01]  /*0030*/  LDC R8, c[0x0][0x360] ;  /* 0x0000d800ff087b82 */ /* 0x000ee20000000800 */
[----:B------:R-:W-:Y:S01]  /*0040*/  BSSY.RECONVERGENT B0, `(.L_x_0) ;  /* 0x000001a000007945 */ /* 0x000fe20003800200 */
[----:B------:R-:W-:-:S05]  /*0050*/  CS2R.32 R10, SR_CgaSize ;  /* 0x00000000000a7805 */ /* 0x000fca0000008a00 */
[----:B------:R-:W-:-:S05]  /*0060*/  IMAD R10, R10, -0xa0, RZ ;  /* 0xffffff600a0a7824 */ /* 0x000fca00078e02ff */
[----:B------:R-:W-:-:S14]  /*0070*/  R2UR UR4, R10 ;  /* 0x000000000a0472ca */ /* 0x000fdc00000e0000 */
[----:B------:R-:W4:Y:S01]  /*0080*/  LDCU UR4, c[0x0][UR4+0x258] ;  /* 0x00004b00040477ac */ /* 0x000f220008000800 */
[----:B------:R-:W-:-:S05]  /*0090*/  CS2R.32 R10, SR_CgaSize ;  /* 0x00000000000a7805 */ /* 0x000fca0000008a00 */
[----:B------:R-:W-:-:S05]  /*00a0*/  IMAD R10, R10, -0xa0, RZ ;  /* 0xffffff600a0a7824 */ /* 0x000fca00078e02ff */
[----:B------:R-:W-:-:S14]  /*00b0*/  R2UR UR5, R10 ;  /* 0x000000000a0572ca */ /* 0x000fdc00000e0000 */
[----:B------:R-:W0:Y:S01]  /*00c0*/  LDCU UR5, c[0x0][UR5+0x254] ;  /* 0x00004a80050577ac */ /* 0x000e220008000800 */
[----:B------:R-:W0:Y:S01]  /*00d0*/  S2UR UR38, SR_CTAID.X ;  /* 0x00000000002679c3 */ /* 0x000e220000002500 */
[----:B------:R-:W0:Y:S01]  /*00e0*/  LDCU UR6, c[0x0][0x390] ;  /* 0x00007200ff0677ac */ /* 0x000e220008000800 */
[----:B------:R-:W0:Y:S01]  /*00f0*/  LDCU.64 UR36, c[0x0][0x358] ;  /* 0x00006b00ff2477ac */ /* 0x000e220008000a00 */
[----:B--2---:R-:W-:Y:S01]  /*0100*/  IMAD.U32 R10, RZ, RZ, UR7 ;  /* 0x00000007ff0a7e24 */ /* 0x004fe2000f8e00ff */
[----:B------:R-:W2:Y:S01]  /*0110*/  LDCU UR9, c[0x0][0x394] ;  /* 0x00007280ff0977ac */ /* 0x000ea20008000800 */
[----:B------:R-:W0:Y:S03]  /*0120*/  LDCU UR8, c[0x0][0x394] ;  /* 0x00007280ff0877ac */ /* 0x000e260008000800 */
[----:B-1----:R-:W-:-:S13]  /*0130*/  ISETP.GE.AND P0, PT, R9, R10, PT ;  /* 0x0000000a0900720c */ /* 0x002fda0003f06270 */
[----:B---34-:R-:W-:Y:S05]  /*0140*/  @P0 BRA `(.L_x_1) ;  /* 0x0000000000240947 */ /* 0x018fea0003800000 */
[----:B------:R-:W1:Y:S01]  /*0150*/  S2R R5, SR_CgaCtaId ;  /* 0x0000000000057919 */ /* 0x000e620000008800 */
[----:B------:R-:W-:Y:S01]  /*0160*/  MOV R0, 0x400 ;  /* 0x0000040000007802 */ /* 0x000fe20000000f00 */
[----:B------:R-:W-:-:S03]  /*0170*/  IMAD.MOV.U32 R3, RZ, RZ, R9 ;  /* 0x000000ffff037224 */ /* 0x000fc600078e0009 */
[----:B-1----:R-:W-:-:S07]  /*0180*/  LEA R0, R5, R0, 0x18 ;  /* 0x0000000005007211 */ /* 0x002fce00078ec0ff */
.L_x_2:
[----:B------:R-:W-:Y:S02]  /*0190*/  IMAD R2, R3, 0x4, R0 ;  /* 0x0000000403027824 */ /* 0x000fe400078e0200 */
[----:B------:R-:W-:-:S03]  /*01a0*/  IMAD.IADD R3, R8, 0x1, R3 ;  /* 0x0000000108037824 */ /* 0x000fc600078e0203 */
[----:B------:R1:W-:Y:S02]  /*01b0*/  STS [R2], RZ ;  /* 0x000000ff02007388 */ /* 0x0003e40000000800 */
[----:B------:R-:W-:-:S13]  /*01c0*/  ISETP.GE.AND P0, PT, R3, R10, PT ;  /* 0x0000000a0300720c */ /* 0x000fda0003f06270 */
[----:B-1----:R-:W-:Y:S05]  /*01d0*/  @!P0 BRA `(.L_x_2) ;  /* 0xfffffffc00ec8947 */ /* 0x002fea000383ffff */
.L_x_1:
[----:B0-2---:R-:W-:Y:S05]  /*01e0*/  BSYNC.RECONVERGENT B0 ;  /* 0x0000000000007941 */ /* 0x005fea0003800200 */
.L_x_0:
[----:B------:R-:W-:Y:S01]  /*01f0*/  IMAD R0, R8, UR38, R9 ;  /* 0x0000002608007c24 */ /* 0x000fe2000f8e0209 */
[----:B------:R-:W-:Y:S01]  /*0200*/  BAR.SYNC.DEFER_BLOCKING 0x0 ;  /* 0x0000000000007b1d */ /* 0x000fe20000010000 */
[----:B------:R-:W-:Y:S01]  /*0210*/  MOV R2, UR4 ;  /* 0x0000000400027c02 */ /* 0x000fe20008000f00 */
[----:B------:R-:W-:Y:S02]  /*0220*/  IMAD.U32 R3, RZ, RZ, UR5 ;  /* 0x00000005ff037e24 */ /* 0x000fe4000f8e00ff */
[----:B------:R-:W-:Y:S02]  /*0230*/  ISETP.GE.AND P0, PT, R0, UR6, PT ;  /* 0x0000000600007c0c */ /* 0x000fe4000bf06270 */
[----:B------:R-:W0:Y:S01]  /*0240*/  LDCU UR7, c[0x0][0x390] ;  /* 0x00007200ff0777ac */ /* 0x000e220008000800 */
[----:B------:R-:W1:Y:S10]  /*0250*/  LDCU UR39, c[0x0][0x370] ;  /* 0x00006e00ff2777ac */ /* 0x000e740008000800 */
[----:B------:R-:W-:Y:S05]  /*0260*/  @P0 BRA `(.L_x_3) ;  /* 0x0000000800900947 */ /* 0x000fea0003800000 */
[----:B-1----:R-:W-:Y:S01]  /*0270*/  IMAD R11, R8, UR39, RZ ;  /* 0x00000027080b7c24 */ /* 0x002fe2000f8e02ff */
[----:B------:R-:W-:Y:S03]  /*0280*/  BSSY B0, `(.L_x_4) ;  /* 0x0000047000007945 */ /* 0x000fe60003800000 */
[----:B------:R-:W1:Y:S01]  /*0290*/  I2F.U32.RP R13, R11 ;  /* 0x0000000b000d7306 */ /* 0x000e620000209000 */
[----:B------:R-:W-:Y:S01]  /*02a0*/  IMAD.IADD R6, R0, 0x1, R11 ;  /* 0x0000000100067824 */ /* 0x000fe200078e020b */
[----:B------:R-:W-:-:S04]  /*02b0*/  ISETP.NE.U32.AND P2, PT, R11, RZ, PT ;  /* 0x000000ff0b00720c */ /* 0x000fc80003f45070 */
[C---:B------:R-:W-:Y:S02]  /*02c0*/  ISETP.GE.AND P0, PT, R6.reuse, UR6, PT ;  /* 0x0000000606007c0c */ /* 0x040fe4000bf06270 */
[----:B------:R-:W-:Y:S01]  /*02d0*/  VIMNMX R7, PT, PT, R6, UR6, !PT ;  /* 0x0000000606077c48 */ /* 0x000fe2000ffe0100 */
[----:B-1----:R-:W1:Y:S02]  /*02e0*/  MUFU.RCP R13, R13 ;  /* 0x0000000d000d7308 */ /* 0x002e640000001000 */
[----:B-1----:R-:W-:-:S06]  /*02f0*/  VIADD R4, R13, 0xffffffe ;  /* 0x0ffffffe0d047836 */ /* 0x002fcc0000000000 */
[----:B------:R1:W2:Y:S02]  /*0300*/  F2I.FTZ.U32.TRUNC.NTZ R5, R4 ;  /* 0x0000000400057305 */ /* 0x0002a4000021f000 */
[----:B-1----:R-:W-:Y:S02]  /*0310*/  HFMA2 R4, -RZ, RZ, 0, 0 ;  /* 0x00000000ff047431 */ /* 0x002fe400000001ff */
[----:B--2---:R-:W-:-:S04]  /*0320*/  IMAD.MOV R12, RZ, RZ, -R5 ;  /* 0x000000ffff0c7224 */ /* 0x004fc800078e0a05 */
[----:B------:R-:W-:Y:S01]  /*0330*/  IMAD R15, R12, R11, RZ ;  /* 0x0000000b0c0f7224 */ /* 0x000fe200078e02ff */
[----:B------:R-:W-:-:S03]  /*0340*/  SEL R12, RZ, 0x1, P0 ;  /* 0x00000001ff0c7807 */ /* 0x000fc60000000000 */
[----:B------:R-:W-:Y:S01]  /*0350*/  IMAD.HI.U32 R5, R5, R15, R4 ;  /* 0x0000000f05057227 */ /* 0x000fe200078e0004 */
[----:B------:R-:W-:-:S05]  /*0360*/  IADD3 R6, PT, PT, R7, -R6, -R12 ;  /* 0x8000000607067210 */ /* 0x000fca0007ffe80c */
[----:B------:R-:W-:-:S04]  /*0370*/  IMAD.HI.U32 R5, R5, R6, RZ ;  /* 0x0000000605057227 */ /* 0x000fc800078e00ff */
[----:B------:R-:W-:-:S04]  /*0380*/  IMAD.MOV R4, RZ, RZ, -R5 ;  /* 0x000000ffff047224 */ /* 0x000fc800078e0a05 */
[----:B------:R-:W-:-:S05]  /*0390*/  IMAD R6, R11, R4, R6 ;  /* 0x000000040b067224 */ /* 0x000fca00078e0206 */
[----:B------:R-:W-:-:S13]  /*03a0*/  ISETP.GE.U32.AND P0, PT, R6, R11, PT ;  /* 0x0000000b0600720c */ /* 0x000fda0003f06070 */
[----:B------:R-:W-:Y:S02]  /*03b0*/  @P0 IMAD.IADD R6, R6, 0x1, -R11 ;  /* 0x0000000106060824 */ /* 0x000fe400078e0a0b */
[----:B------:R-:W-:-:S03]  /*03c0*/  @P0 VIADD R5, R5, 0x1 ;  /* 0x0000000105050836 */ /* 0x000fc60000000000 */
[----:B------:R-:W-:-:S13]  /*03d0*/  ISETP.GE.U32.AND P1, PT, R6, R11, PT ;  /* 0x0000000b0600720c */ /* 0x000fda0003f26070 */
[----:B------:R-:W-:Y:S01]  /*03e0*/  @P1 VIADD R5, R5, 0x1 ;  /* 0x0000000105051836 */ /* 0x000fe20000000000 */
[----:B------:R-:W-:-:S04]  /*03f0*/  @!P2 LOP3.LUT R5, RZ, R11, RZ, 0x33, !PT ;  /* 0x0000000bff05a212 */ /* 0x000fc800078e33ff */
[----:B------:R-:W-:Y:S01]  /*0400*/  IADD3 R7, PT, PT, R12, R5, RZ ;  /* 0x000000050c077210 */ /* 0x000fe20007ffe0ff */
[----:B------:R-:W-:-:S03]  /*0410*/  IMAD.MOV.U32 R12, RZ, RZ, R0 ;  /* 0x000000ffff0c7224 */ /* 0x000fc600078e0000 */
[C---:B------:R-:W-:Y:S02]  /*0420*/  LOP3.LUT R4, R7.reuse, 0x3, RZ, 0xc0, !PT ;  /* 0x0000000307047812 */ /* 0x040fe400078ec0ff */
[----:B------:R-:W-:Y:S02]  /*0430*/  ISETP.GE.U32.AND P3, PT, R7, 0x3, PT ;  /* 0x000000030700780c */ /* 0x000fe40003f66070 */
[----:B------:R-:W-:-:S13]  /*0440*/  ISETP.NE.AND P0, PT, R4, 0x3, PT ;  /* 0x000000030400780c */ /* 0x000fda0003f05270 */
[----:B------:R-:W-:Y:S05]  /*0450*/  @!P0 BRA `(.L_x_5) ;  /* 0x0000000000a48947 */ /* 0x000fea0003800000 */
[-C--:B------:R-:W-:Y:S01]  /*0460*/  IABS R6, R10.reuse ;  /* 0x0000000a00067213 */ /* 0x080fe20000000000 */
[----:B------:R-:W1:Y:S01]  /*0470*/  S2R R16, SR_CgaCtaId ;  /* 0x0000000000107919 */ /* 0x000e620000008800 */
[----:B------:R-:W2:Y:S01]  /*0480*/  LDC.64 R4, c[0x0][0x380] ;  /* 0x0000e000ff047b82 */ /* 0x000ea20000000a00 */
[----:B------:R-:W-:Y:S01]  /*0490*/  VIADD R12, R7, 0x1 ;  /* 0x00000001070c7836 */ /* 0x000fe20000000000 */
[----:B------:R-:W3:Y:S01]  /*04a0*/  I2F.RP R14, R6 ;  /* 0x00000006000e7306 */ /* 0x000ee20000209400 */
[----:B------:R-:W-:Y:S02]  /*04b0*/  MOV R15, 0x400 ;  /* 0x00000400000f7802 */ /* 0x000fe40000000f00 */
[----:B------:R-:W-:Y:S02]  /*04c0*/  ISETP.NE.AND P0, PT, R10, RZ, PT ;  /* 0x000000ff0a00720c */ /* 0x000fe40003f05270 */
[----:B------:R-:W-:-:S03]  /*04d0*/  LOP3.LUT R18, RZ, R10, RZ, 0x33, !PT ;  /* 0x0000000aff127212 */ /* 0x000fc600078e33ff */
[----:B---3--:R-:W3:Y:S01]  /*04e0*/  MUFU.RCP R14, R14 ;  /* 0x0000000e000e7308 */ /* 0x008ee20000001000 */
[----:B-1----:R-:W-:Y:S01]  /*04f0*/  LEA R7, R16, R15, 0x18 ;  /* 0x0000000f10077211 */ /* 0x002fe200078ec0ff */
[----:B---3--:R-:W-:Y:S01]  /*0500*/  VIADD R13, R14, 0xffffffe ;  /* 0x0ffffffe0e0d7836 */ /* 0x008fe20000000000 */
[----:B------:R-:W-:Y:S02]  /*0510*/  LOP3.LUT R14, R12, 0x3, RZ, 0xc0, !PT ;  /* 0x000000030c0e7812 */ /* 0x000fe400078ec0ff */
[----:B------:R-:W-:-:S03]  /*0520*/  MOV R12, RZ ;  /* 0x000000ff000c7202 */ /* 0x000fc60000000f00 */
[----:B------:R-:W1:Y:S02]  /*0530*/  F2I.FTZ.U32.TRUNC.NTZ R13, R13 ;  /* 0x0000000d000d7305 */ /* 0x000e64000021f000 */
[----:B-1----:R-:W-:-:S04]  /*0540*/  IMAD.MOV R17, RZ, RZ, -R13 ;  /* 0x000000ffff117224 */ /* 0x002fc800078e0a0d */
[----:B------:R-:W-:-:S04]  /*0550*/  IMAD R15, R17, R6, RZ ;  /* 0x00000006110f7224 */ /* 0x000fc800078e02ff */
[----:B------:R-:W-:-:S04]  /*0560*/  IMAD.HI.U32 R16, R13, R15, R12 ;  /* 0x0000000f0d107227 */ /* 0x000fc800078e000c */
[----:B------:R-:W-:Y:S02]  /*0570*/  IMAD.MOV.U32 R12, RZ, RZ, R0 ;  /* 0x000000ffff0c7224 */ /* 0x000fe400078e0000 */
[----:B--2---:R-:W-:-:S07]  /*0580*/  IMAD.MOV R13, RZ, RZ, -R14 ;  /* 0x000000ffff0d7224 */ /* 0x004fce00078e0a0e */
.L_x_6:
[----:B-1----:R-:W-:-:S06]  /*0590*/  IMAD.WIDE R14, R12, 0x4, R4 ;  /* 0x000000040c0e7825 */ /* 0x002fcc00078e0204 */
[----:B------:R-:W2:Y:S01]  /*05a0*/  LDG.E R14, desc[UR36][R14.64] ;  /* 0x000000240e0e7981 */ /* 0x000ea2000c1e1900 */
[----:B------:R-:W-:Y:S01]  /*05b0*/  IMAD.U32 R10, RZ, RZ, UR8 ;  /* 0x00000008ff0a7e24 */ /* 0x000fe2000f8e00ff */
[----:B------:R-:W-:Y:S05]  /*05c0*/  YIELD ;  /* 0x0000000000007946 */ /* 0x000fea0003800000 */
[----:B------:R-:W-:Y:S01]  /*05d0*/  IABS R22, R10 ;  /* 0x0000000a00167213 */ /* 0x000fe20000000000 */
[----:B------:R-:W-:Y:S01]  /*05e0*/  VIADD R13, R13, 0x1 ;  /* 0x000000010d0d7836 */ /* 0x000fe20000000000 */
[----:B------:R-:W-:Y:S02]  /*05f0*/  IADD3 R12, PT, PT, R12, R11, RZ ;  /* 0x0000000b0c0c7210 */ /* 0x000fe40007ffe0ff */
[----:B--2---:R-:W-:-:S02]  /*0600*/  IABS R19, R14 ;  /* 0x0000000e00137213 */ /* 0x004fc40000000000 */
[----:B------:R-:W-:-:S03]  /*0610*/  ISETP.GE.AND P2, PT, R14, RZ, PT ;  /* 0x000000ff0e00720c */ /* 0x000fc60003f46270 */
[----:B------:R-:W-:-:S04]  /*0620*/  IMAD.HI.U32 R17, R16, R19, RZ ;  /* 0x0000001310117227 */ /* 0x000fc800078e00ff */
[----:B------:R-:W-:-:S04]  /*0630*/  IMAD.MOV R20, RZ, RZ, -R17 ;  /* 0x000000ffff147224 */ /* 0x000fc800078e0a11 */
[----:B------:R-:W-:-:S05]  /*0640*/  IMAD R17, R22, R20, R19 ;  /* 0x0000001416117224 */ /* 0x000fca00078e0213 */
[----:B------:R-:W-:-:S13]  /*0650*/  ISETP.GT.U32.AND P1, PT, R6, R17, PT ;  /* 0x000000110600720c */ /* 0x000fda0003f24070 */
[----:B------:R-:W-:-:S04]  /*0660*/  @!P1 IADD3 R17, PT, PT, R17, -R22, RZ ;  /* 0x8000001611119210 */ /* 0x000fc80007ffe0ff */
[----:B------:R-:W-:-:S13]  /*0670*/  ISETP.GT.U32.AND P1, PT, R6, R17, PT ;  /* 0x000000110600720c */ /* 0x000fda0003f24070 */
[----:B------:R-:W-:Y:S01]  /*0680*/  @!P1 IMAD.IADD R17, R17, 0x1, -R22 ;  /* 0x0000000111119824 */ /* 0x000fe200078e0a16 */
[----:B------:R-:W-:-:S03]  /*0690*/  ISETP.NE.AND P1, PT, R13, RZ, PT ;  /* 0x000000ff0d00720c */ /* 0x000fc60003f25270 */
[----:B------:R-:W-:-:S05]  /*06a0*/  @!P2 IMAD.MOV R17, RZ, RZ, -R17 ;  /* 0x000000ffff11a224 */ /* 0x000fca00078e0a11 */
[----:B------:R-:W-:-:S05]  /*06b0*/  SEL R14, R18, R17, !P0 ;  /* 0x00000011120e7207 */ /* 0x000fca0004000000 */
[----:B------:R-:W-:-:S05]  /*06c0*/  IMAD R14, R14, 0x4, R7 ;  /* 0x000000040e0e7824 */ /* 0x000fca00078e0207 */
[----:B------:R1:W-:Y:S01]  /*06d0*/  ATOMS.POPC.INC.32 RZ, [R14+URZ] ;  /* 0x000000000eff7f8c */ /* 0x0003e2000d8000ff */
[----:B------:R-:W-:Y:S05]  /*06e0*/  @P1 BRA `(.L_x_6) ;  /* 0xfffffffc00a81947 */ /* 0x000fea000383ffff */
.L_x_5:
[----:B0-----:R-:W-:Y:S05]  /*06f0*/  BSYNC B0 ;  /* 0x0000000000007941 */ /* 0x001fea0003800000 */
.L_x_4:
[----:B------:R-:W-:Y:S05]  /*0700*/  @!P3 BRA `(.L_x_3) ;  /* 0x000000040068b947 */ /* 0x000fea0003800000 */
[----:B------:R-:W-:Y:S01]  /*0710*/  IABS R13, R10 ;  /* 0x0000000a000d7213 */ /* 0x000fe20000000000 */
[----:B------:R-:W0:Y:S01]  /*0720*/  S2R R15, SR_CgaCtaId ;  /* 0x00000000000f7919 */ /* 0x000e220000008800 */
[----:B------:R-:W2:Y:S01]  /*0730*/  LDC.64 R4, c[0x0][0x380] ;  /* 0x0000e000ff047b82 */ /* 0x000ea20000000a00 */
[----:B-1----:R-:W-:Y:S01]  /*0740*/  MOV R14, 0x400 ;  /* 0x00000400000e7802 */ /* 0x002fe20000000f00 */
[----:B------:R-:W1:Y:S08]  /*0750*/  I2F.RP R10, R13 ;  /* 0x0000000d000a7306 */ /* 0x000e700000209400 */
[----:B-1----:R-:W1:Y:S01]  /*0760*/  MUFU.RCP R10, R10 ;  /* 0x0000000a000a7308 */ /* 0x002e620000001000 */
[----:B0-----:R-:W-:Y:S01]  /*0770*/  LEA R14, R15, R14, 0x18 ;  /* 0x0000000e0f0e7211 */ /* 0x001fe200078ec0ff */
[----:B-1----:R-:W-:-:S06]  /*0780*/  VIADD R7, R10, 0xffffffe ;  /* 0x0ffffffe0a077836 */ /* 0x002fcc0000000000 */
[----:B------:R-:W0:Y:S02]  /*0790*/  F2I.FTZ.U32.TRUNC.NTZ R7, R7 ;  /* 0x0000000700077305 */ /* 0x000e24000021f000 */
[----:B0-----:R-:W-:-:S04]  /*07a0*/  IMAD.MOV R6, RZ, RZ, -R7 ;  /* 0x000000ffff067224 */ /* 0x001fc800078e0a07 */
[----:B------:R-:W-:Y:S02]  /*07b0*/  IMAD R17, R6, R13, RZ ;  /* 0x0000000d06117224 */ /* 0x000fe400078e02ff */
[----:B------:R-:W-:-:S04]  /*07c0*/  IMAD.MOV.U32 R6, RZ, RZ, RZ ;  /* 0x000000ffff067224 */ /* 0x000fc800078e00ff */
[----:B--2---:R-:W-:-:S07]  /*07d0*/  IMAD.HI.U32 R6, R7, R17, R6 ;  /* 0x0000001107067227 */ /* 0x004fce00078e0006 */
.L_x_7:
[----:B------:R-:W-:-:S05]  /*07e0*/  IMAD.WIDE R24, R12, 0x4, R4 ;  /* 0x000000040c187825 */ /* 0x000fca00078e0204 */
[----:B--2---:R-:W2:Y:S01]  /*07f0*/  LDG.E R22, desc[UR36][R24.64] ;  /* 0x0000002418167981 */ /* 0x004ea2000c1e1900 */
[----:B------:R-:W-:-:S05]  /*0800*/  IMAD.WIDE R26, R11, 0x4, R24 ;  /* 0x000000040b1a7825 */ /* 0x000fca00078e0218 */
[----:B------:R-:W3:Y:S01]  /*0810*/  LDG.E R15, desc[UR36][R26.64] ;  /* 0x000000241a0f7981 */ /* 0x000ee2000c1e1900 */
[----:B------:R-:W-:-:S04]  /*0820*/  IMAD.WIDE R18, R11, 0x4, R26 ;  /* 0x000000040b127825 */ /* 0x000fc800078e021a */
[----:B------:R-:W-:Y:S02]  /*0830*/  IMAD.WIDE R16, R11, 0x4, R18 ;  /* 0x000000040b107825 */ /* 0x000fe400078e0212 */
[----:B------:R0:W4:Y:S04]  /*0840*/  LDG.E R18, desc[UR36][R18.64] ;  /* 0x0000002412127981 */ /* 0x000128000c1e1900 */
[----:B------:R1:W5:Y:S01]  /*0850*/  LDG.E R16, desc[UR36][R16.64] ;  /* 0x0000002410107981 */ /* 0x000362000c1e1900 */
[----:B------:R-:W-:-:S05]  /*0860*/  IMAD.U32 R10, RZ, RZ, UR9 ;  /* 0x00000009ff0a7e24 */ /* 0x000fca000f8e00ff */
[----:B------:R-:W-:-:S04]  /*0870*/  IABS R20, R10 ;  /* 0x0000000a00147213 */ /* 0x000fc80000000000 */
[----:B------:R-:W0:Y:S08]  /*0880*/  I2F.RP R23, R20 ;  /* 0x0000001400177306 */ /* 0x000e300000209400 */
[----:B0-----:R-:W0:Y:S02]  /*0890*/  MUFU.RCP R23, R23 ;  /* 0x0000001700177308 */ /* 0x001e240000001000 */
[----:B0-----:R-:W-:-:S06]  /*08a0*/  IADD3 R7, PT, PT, R23, 0xffffffe, RZ ;  /* 0x0ffffffe17077810 */ /* 0x001fcc0007ffe0ff */
[----:B------:R-:W0:Y:S02]  /*08b0*/  F2I.FTZ.U32.TRUNC.NTZ R7, R7 ;  /* 0x0000000700077305 */ /* 0x000e24000021f000 */
[----:B0-----:R-:W-:-:S04]  /*08c0*/  IMAD.MOV R19, RZ, RZ, -R7 ;  /* 0x000000ffff137224 */ /* 0x001fc800078e0a07 */
[----:B------:R-:W-:Y:S01]  /*08d0*/  IMAD R19, R19, R20, RZ ;  /* 0x0000001413137224 */ /* 0x000fe200078e02ff */
[----:B------:R-:W-:Y:S01]  /*08e0*/  LEA R12, R11, R12, 0x2 ;  /* 0x0000000c0b0c7211 */ /* 0x000fe200078e10ff */
[----:B------:R-:W-:Y:S05]  /*08f0*/  YIELD ;  /* 0x0000000000007946 */ /* 0x000fea0003800000 */
[----:B--2---:R-:W-:-:S05]  /*0900*/  IABS R21, R22 ;  /* 0x0000001600157213 */ /* 0x004fca0000000000 */
[----:B------:R-:W-:-:S04]  /*0910*/  IMAD.HI.U32 R6, R6, R21, RZ ;  /* 0x0000001506067227 */ /* 0x000fc800078e00ff */
[----:B------:R-:W-:-:S04]  /*0920*/  IMAD.MOV R6, RZ, RZ, -R6 ;  /* 0x000000ffff067224 */ /* 0x000fc800078e0a06 */
[----:B-1----:R-:W-:-:S05]  /*0930*/  IMAD R17, R20, R6, R21 ;  /* 0x0000000614117224 */ /* 0x002fca00078e0215 */
[----:B------:R-:W-:Y:S01]  /*0940*/  ISETP.GT.U32.AND P0, PT, R13, R17, PT ;  /* 0x000000110d00720c */ /* 0x000fe20003f04070 */
[----:B------:R-:W-:Y:S01]  /*0950*/  IMAD.MOV.U32 R6, RZ, RZ, RZ ;  /* 0x000000ffff067224 */ /* 0x000fe200078e00ff */
[----:B----4-:R-:W-:-:S03]  /*0960*/  IABS R21, R18 ;  /* 0x0000001200157213 */ /* 0x010fc60000000000 */
[----:B------:R-:W-:Y:S01]  /*0970*/  IMAD.HI.U32 R6, R7, R19, R6 ;  /* 0x0000001307067227 */ /* 0x000fe200078e0006 */
[----:B---3--:R-:W-:Y:S02]  /*0980*/  IABS R19, R15 ;  /* 0x0000000f00137213 */ /* 0x008fe40000000000 */
[----:B-----5:R-:W-:-:S05]  /*0990*/  IABS R7, R16 ;  /* 0x0000001000077213 */ /* 0x020fca0000000000 */
[----:B------:R-:W-:Y:S01]  /*09a0*/  @!P0 IADD3 R17, PT, PT, R17, -R20, RZ ;  /* 0x8000001411118210 */ /* 0x000fe20007ffe0ff */
[----:B------:R-:W-:-:S03]  /*09b0*/  IMAD.HI.U32 R23, R6, R19, RZ ;  /* 0x0000001306177227 */ /* 0x000fc600078e00ff */
[----:B------:R-:W-:Y:S01]  /*09c0*/  ISETP.GT.U32.AND P6, PT, R13, R17, PT ;  /* 0x000000110d00720c */ /* 0x000fe20003fc4070 */
[----:B------:R-:W-:-:S04]  /*09d0*/  IMAD.HI.U32 R24, R6, R21, RZ ;  /* 0x0000001506187227 */ /* 0x000fc800078e00ff */
[----:B------:R-:W-:-:S04]  /*09e0*/  IMAD.HI.U32 R13, R6, R7, RZ ;  /* 0x00000007060d7227 */ /* 0x000fc800078e00ff */
[----:B------:R-:W-:Y:S02]  /*09f0*/  IMAD.MOV R23, RZ, RZ, -R23 ;  /* 0x000000ffff177224 */ /* 0x000fe400078e0a17 */
[----:B------:R-:W-:Y:S02]  /*0a00*/  IMAD.MOV R24, RZ, RZ, -R24 ;  /* 0x000000ffff187224 */ /* 0x000fe400078e0a18 */
[----:B------:R-:W-:Y:S01]  /*0a10*/  IMAD.MOV R25, RZ, RZ, -R13 ;  /* 0x000000ffff197224 */ /* 0x000fe200078e0a0d */
[----:B------:R-:W-:Y:S01]  /*0a20*/  MOV R13, R20 ;  /* 0x00000014000d7202 */ /* 0x000fe20000000f00 */
[C---:B------:R-:W-:Y:S02]  /*0a30*/  IMAD R19, R20.reuse, R23, R19 ;  /* 0x0000001714137224 */ /* 0x040fe400078e0213 */
[C---:B------:R-:W-:Y:S02]  /*0a40*/  IMAD R21, R20.reuse, R24, R21 ;  /* 0x0000001814157224 */ /* 0x040fe400078e0215 */
[----:B------:R-:W-:Y:S01]  /*0a50*/  IMAD R7, R20, R25, R7 ;  /* 0x0000001914077224 */ /* 0x000fe200078e0207 */
[----:B------:R-:W-:-:S02]  /*0a60*/  ISETP.GT.U32.AND P0, PT, R13, R19, PT ;  /* 0x000000130d00720c */ /* 0x000fc40003f04070 */
[C---:B------:R-:W-:Y:S02]  /*0a70*/  ISETP.GT.U32.AND P1, PT, R13.reuse, R21, PT ;  /* 0x000000150d00720c */ /* 0x040fe40003f24070 */
[----:B------:R-:W-:-:S09]  /*0a80*/  ISETP.GT.U32.AND P2, PT, R13, R7, PT ;  /* 0x000000070d00720c */ /* 0x000fd20003f44070 */
[--C-:B------:R-:W-:Y:S02]  /*0a90*/  @!P0 IMAD.IADD R19, R19, 0x1, -R20.reuse ;  /* 0x0000000113138824 */ /* 0x100fe400078e0a14 */
[--C-:B------:R-:W-:Y:S02]  /*0aa0*/  @!P1 IMAD.IADD R21, R21, 0x1, -R20.reuse ;  /* 0x0000000115159824 */ /* 0x100fe400078e0a14 */
[----:B------:R-:W-:Y:S01]  /*0ab0*/  @!P2 IMAD.IADD R7, R7, 0x1, -R20 ;  /* 0x000000010707a824 */ /* 0x000fe200078e0a14 */
[C---:B------:R-:W-:Y:S02]  /*0ac0*/  ISETP.GT.U32.AND P5, PT, R13.reuse, R19, PT ;  /* 0x000000130d00720c */ /* 0x040fe40003fa4070 */
[C---:B------:R-:W-:Y:S02]  /*0ad0*/  ISETP.GT.U32.AND P4, PT, R13.reuse, R21, PT ;  /* 0x000000150d00720c */ /* 0x040fe40003f84070 */
[----:B------:R-:W-:Y:S02]  /*0ae0*/  ISETP.GT.U32.AND P3, PT, R13, R7, PT ;  /* 0x000000070d00720c */ /* 0x000fe40003f64070 */
[----:B------:R-:W-:-:S02]  /*0af0*/  ISETP.GE.AND P2, PT, R15, RZ, PT ;  /* 0x000000ff0f00720c */ /* 0x000fc40003f46270 */
[----:B------:R-:W-:Y:S02]  /*0b00*/  ISETP.GE.AND P0, PT, R22, RZ, PT ;  /* 0x000000ff1600720c */ /* 0x000fe40003f06270 */
[----:B------:R-:W-:Y:S02]  /*0b10*/  ISETP.GE.AND P1, PT, R18, RZ, PT ;  /* 0x000000ff1200720c */ /* 0x000fe40003f26270 */
[----:B------:R-:W-:Y:S02]  /*0b20*/  @!P6 IADD3 R17, PT, PT, R17, -R20, RZ ;  /* 0x800000141111e210 */ /* 0x000fe40007ffe0ff */
[----:B------:R-:W-:Y:S01]  /*0b30*/  ISETP.GE.AND P6, PT, R16, RZ, PT ;  /* 0x000000ff1000720c */ /* 0x000fe20003fc6270 */
[--C-:B------:R-:W-:Y:S02]  /*0b40*/  @!P5 IMAD.IADD R19, R19, 0x1, -R20.reuse ;  /* 0x000000011313d824 */ /* 0x100fe400078e0a14 */
[--C-:B------:R-:W-:Y:S02]  /*0b50*/  @!P4 IMAD.IADD R21, R21, 0x1, -R20.reuse ;  /* 0x000000011515c824 */ /* 0x100fe400078e0a14 */
[----:B------:R-:W-:Y:S01]  /*0b60*/  @!P3 IMAD.IADD R7, R7, 0x1, -R20 ;  /* 0x000000010707b824 */ /* 0x000fe200078e0a14 */
[----:B------:R-:W-:Y:S01]  /*0b70*/  ISETP.NE.AND P3, PT, R10, RZ, PT ;  /* 0x000000ff0a00720c */ /* 0x000fe20003f65270 */
[----:B------:R-:W-:Y:S01]  /*0b80*/  @!P2 IMAD.MOV R19, RZ, RZ, -R19 ;  /* 0x000000ffff13a224 */ /* 0x000fe200078e0a13 */
[----:B------:R-:W-:Y:S01]  /*0b90*/  LOP3.LUT R16, RZ, R10, RZ, 0x33, !PT ;  /* 0x0000000aff107212 */ /* 0x000fe200078e33ff */
[----:B------:R-:W-:Y:S01]  /*0ba0*/  @!P1 IMAD.MOV R21, RZ, RZ, -R21 ;  /* 0x000000ffff159224 */ /* 0x000fe200078e0a15 */
[----:B------:R-:W-:-:S03]  /*0bb0*/  @!P0 IADD3 R17, PT, PT, -R17, RZ, RZ ;  /* 0x000000ff11118210 */ /* 0x000fc60007ffe1ff */
[----:B------:R-:W-:Y:S01]  /*0bc0*/  @!P6 IMAD.MOV R7, RZ, RZ, -R7 ;  /* 0x000000ffff07e224 */ /* 0x000fe200078e0a07 */
[C---:B------:R-:W-:Y:S02]  /*0bd0*/  SEL R17, R16.reuse, R17, !P3 ;  /* 0x0000001110117207 */ /* 0x040fe40005800000 */
[----:B------:R-:W-:Y:S02]  /*0be0*/  SEL R19, R16, R19, !P3 ;  /* 0x0000001310137207 */ /* 0x000fe40005800000 */
[----:B------:R-:W-:Y:S02]  /*0bf0*/  ISETP.GE.AND P0, PT, R12, UR7, PT ;  /* 0x000000070c007c0c */ /* 0x000fe4000bf06270 */
[C---:B------:R-:W-:Y:S02]  /*0c00*/  SEL R21, R16.reuse, R21, !P3 ;  /* 0x0000001510157207 */ /* 0x040fe40005800000 */
[----:B------:R-:W-:Y:S01]  /*0c10*/  SEL R7, R16, R7, !P3 ;  /* 0x0000000710077207 */ /* 0x000fe20005800000 */
[--C-:B------:R-:W-:Y:S01]  /*0c20*/  IMAD R19, R19, 0x4, R14.reuse ;  /* 0x0000000413137824 */ /* 0x100fe200078e020e */
[----:B------:R-:W-:Y:S01]  /*0c30*/  LEA R17, R17, R14, 0x2 ;  /* 0x0000000e11117211 */ /* 0x000fe200078e10ff */
[----:B------:R-:W-:-:S02]  /*0c40*/  IMAD R21, R21, 0x4, R14 ;  /* 0x0000000415157824 */ /* 0x000fc400078e020e */
[----:B------:R-:W-:Y:S02]  /*0c50*/  IMAD R7, R7, 0x4, R14 ;  /* 0x0000000407077824 */ /* 0x000fe400078e020e */
[----:B------:R2:W-:Y:S04]  /*0c60*/  ATOMS.POPC.INC.32 RZ, [R17+URZ] ;  /* 0x0000000011ff7f8c */ /* 0x0005e8000d8000ff */
[----:B------:R2:W-:Y:S04]  /*0c70*/  ATOMS.POPC.INC.32 RZ, [R19+URZ] ;  /* 0x0000000013ff7f8c */ /* 0x0005e8000d8000ff */
[----:B------:R2:W-:Y:S04]  /*0c80*/  ATOMS.POPC.INC.32 RZ, [R21+URZ] ;  /* 0x0000000015ff7f8c */ /* 0x0005e8000d8000ff */
[----:B------:R2:W-:Y:S01]  /*0c90*/  ATOMS.POPC.INC.32 RZ, [R7+URZ] ;  /* 0x0000000007ff7f8c */ /* 0x0005e2000d8000ff */
[----:B------:R-:W-:Y:S05]  /*0ca0*/  @!P0 BRA `(.L_x_7) ;  /* 0xfffffff800cc8947 */ /* 0x000fea000383ffff */
.L_x_3:
[----:B------:R-:W-:Y:S05]  /*0cb0*/  WARPSYNC.ALL ;  /* 0x0000000000007948 */ /* 0x000fea0003800000 */
[----:B------:R-:W-:Y:S01]  /*0cc0*/  BAR.SYNC.DEFER_BLOCKING 0x0 ;  /* 0x0000000000007b1d */ /* 0x000fe20000010000 */
[----:B------:R-:W-:-:S04]  /*0cd0*/  UISETP.NE.U32.AND UP0, UPT, UR4, URZ, UPT ;  /* 0x000000ff0400728c */ /* 0x000fc8000bf05070 */
[----:B------:R-:W-:-:S09]  /*0ce0*/  UISETP.NE.AND.EX UP0, UPT, UR5, URZ, UPT, UP0 ;  /* 0x000000ff0500728c */ /* 0x000fd2000bf05300 */
[----:B------:R-:W-:Y:S05]  /*0cf0*/  BRA.U UP0, `(.L_x_8) ;  /* 0x0000000100047547 */ /* 0x000fea000b800000 */
[----:B01----:R-:W-:Y:S05]  /*0d00*/  BPT.TRAP 0x1 ;  /* 0x000000040000795c */ /* 0x003fea0000300000 */
.L_x_8:
[----:B------:R-:W3:Y:S01]  /*0d10*/  S2R R4, SR_TID.Y ;  /* 0x0000000000047919 */ /* 0x000ee20000002200 */
[----:B------:R-:W-:Y:S01]  /*0d20*/  BSSY B0, `(.L_x_9) ;  /* 0x000002c000007945 */ /* 0x000fe20003800000 */
[----:B------:R-:W-:Y:S01]  /*0d30*/  BAR.SYNC.DEFER_BLOCKING 0x0 ;  /* 0x0000000000007b1d */ /* 0x000fe20000010000 */
[----:B------:R-:W-:-:S05]  /*0d40*/  ISETP.GE.AND P0, PT, R9, R10, PT ;  /* 0x0000000a0900720c */ /* 0x000fca0003f06270 */
[----:B------:R-:W4:Y:S01]  /*0d50*/  S2R R5, SR_TID.Z ;  /* 0x0000000000057919 */ /* 0x000f220000002300 */
[----:B---3--:R-:W-:-:S05]  /*0d60*/  IMAD.IADD R4, R9, 0x1, R4 ;  /* 0x0000000109047824 */ /* 0x008fca00078e0204 */
[----:B----4-:R-:W-:-:S13]  /*0d70*/  LOP3.LUT P1, R11, R4, RZ, R5, 0xfa, !PT ;  /* 0x000000ff040b7212 */ /* 0x010fda000782fa05 */
[----:B------:R-:W-:Y:S05]  /*0d80*/  @P1 BRA `(.L_x_10) ;  /* 0x0000000000941947 */ /* 0x000fea0003800000 */
[----:B------:R-:W3:Y:S01]  /*0d90*/  S2UR UR4, SR_CTAID.Y ;  /* 0x00000000000479c3 */ /* 0x000ee20000002600 */
[----:B------:R-:W4:Y:S01]  /*0da0*/  S2R R5, SR_LANEID ;  /* 0x0000000000057919 */ /* 0x000f220000000000 */
[----:B------:R-:W5:Y:S01]  /*0db0*/  LDCU UR5, c[0x0][0x374] ;  /* 0x00006e80ff0577ac */ /* 0x000f620008000800 */
[----:B------:R-:W2:Y:S05]  /*0dc0*/  LDCU UR6, c[0x0][0x378] ;  /* 0x00006f00ff0677ac */ /* 0x000eaa0008000800 */
[----:B0-----:R-:W0:Y:S01]  /*0dd0*/  S2UR UR7, SR_CTAID.Z ;  /* 0x00000000000779c3 */ /* 0x001e220000002700 */
[----:B------:R-:W-:Y:S01]  /*0de0*/  VOTEU.ANY UR9, UPT, PT ;  /* 0x0000000000097886 */ /* 0x000fe200038e0100 */
[----:B-1----:R-:W-:Y:S01]  /*0df0*/  UIADD3 UR8, UPT, UPT, URZ, -UR39, URZ ;  /* 0x80000027ff087290 */ /* 0x002fe2000fffe0ff */
[----:B------:R-:W4:Y:S08]  /*0e00*/  FLO.U32 R6, UR9 ;  /* 0x0000000900067d00 */ /* 0x000f3000080e0000 */
[----:B------:R-:W1:Y:S01]  /*0e10*/  POPC R4, UR9 ;  /* 0x0000000900047d09 */ /* 0x000e620008000000 */
[----:B-----5:R-:W-:-:S02]  /*0e20*/  UIMAD UR5, UR8, UR5, URZ ;  /* 0x00000005080572a4 */ /* 0x020fc4000f8e02ff */
[----:B---3--:R-:W-:Y:S02]  /*0e30*/  UIADD3 UR4, UPT, UPT, UR38, UR4, URZ ;  /* 0x0000000426047290 */ /* 0x008fe4000fffe0ff */
[----:B0-----:R-:W-:Y:S01]  /*0e40*/  UIADD3 UR7, UPT, UPT, -UR7, URZ, URZ ;  /* 0x000000ff07077290 */ /* 0x001fe2000fffe1ff */
[----:B----4-:R-:W-:-:S03]  /*0e50*/  ISETP.EQ.U32.AND P1, PT, R6, R5, PT ;  /* 0x000000050600720c */ /* 0x010fc60003f22070 */
[----:B------:R-:W-:Y:S02]  /*0e60*/  UISETP.NE.AND UP0, UPT, UR4, UR7, UPT ;  /* 0x000000070400728c */ /* 0x000fe4000bf05270 */
[----:B--2---:R-:W-:-:S04]  /*0e70*/  UIMAD UR4, UR6, UR5, -0x7fffffff ;  /* 0x80000001060474a4 */ /* 0x004fc8000f8e0205 */
[----:B------:R-:W-:-:S06]  /*0e80*/  USEL UR4, UR4, 0x1, !UP0 ;  /* 0x0000000104047887 */ /* 0x000fcc000c000000 */
[----:B-1----:R-:W-:Y:S01]  /*0e90*/  IMAD R5, R4, UR4, RZ ;  /* 0x0000000404057c24 */ /* 0x002fe2000f8e02ff */
[----:B------:R-:W-:Y:S01]  /*0ea0*/  @!PT LDS RZ, [RZ] ;  /* 0x00000000fffff984 */ /* 0x000fe20000000800 */
[----:B------:R-:W-:Y:S01]  /*0eb0*/  @!PT LDS RZ, [RZ] ;  /* 0x00000000fffff984 */ /* 0x000fe20000000800 */
[----:B------:R-:W-:Y:S01]  /*0ec0*/  @!PT LDS RZ, [RZ] ;  /* 0x00000000fffff984 */ /* 0x000fe20000000800 */
[----:B------:R-:W-:Y:S01]  /*0ed0*/  @!PT LDS RZ, [RZ] ;  /* 0x00000000fffff984 */ /* 0x000fe20000000800 */
[----:B------:R-:W-:-:S00]  /*0ee0*/  @P1 MEMBAR.ALL.CTA ;  /* 0x0000000000001992 */ /* 0x000fc00000008000 */
[----:B------:R-:W-:Y:S06]  /*0ef0*/  @P1 MEMBAR.ALL.GPU ;  /* 0x0000000000001992 */ /* 0x000fec000000a000 */
[----:B------:R-:W-:-:S00]  /*0f00*/  @P1 ERRBAR ;  /* 0x00000000000019ab */ /* 0x000fc00000000000 */
[----:B------:R-:W-:Y:S06]  /*0f10*/  @P1 CGAERRBAR ;  /* 0x00000000000015ab */ /* 0x000fec0000000000 */
[----:B------:R-:W2:Y:S01]  /*0f20*/  @P1 ATOM.E.ADD.STRONG.GPU PT, R5, desc[UR36][R2.64+0x4], R5 ;  /* 0x800004050205198a */ /* 0x000ea200081ef124 */
[----:B------:R-:W0:Y:S02]  /*0f30*/  S2R R7, SR_LTMASK ;  /* 0x0000000000077919 */ /* 0x000e240000003900 */
[----:B0-----:R-:W-:-:S06]  /*0f40*/  LOP3.LUT R7, R7, UR9, RZ, 0xc0, !PT ;  /* 0x0000000907077c12 */ /* 0x001fcc000f8ec0ff */
[----:B------:R-:W0:Y:S01]  /*0f50*/  POPC R7, R7 ;  /* 0x0000000700077309 */ /* 0x000e220000000000 */
[----:B--2---:R-:W0:Y:S02]  /*0f60*/  SHFL.IDX PT, R4, R5, R6, 0x1f ;  /* 0x00001f0605047589 */ /* 0x004e2400000e0000 */
[----:B0-----:R-:W-:-:S07]  /*0f70*/  IMAD R4, R7, UR4, R4 ;  /* 0x0000000407047c24 */ /* 0x001fce000f8e0204 */
.L_x_11:
[----:B------:R-:W2:Y:S04]  /*0f80*/  LD.E.STRONG.GPU R5, desc[UR36][R2.64+0x4] ;  /* 0x0000042402057980 */ /* 0x000ea8000c10f900 */
[----:B--2---:R-:W-:Y:S01]  /*0f90*/  CCTL.IVALL ;  /* 0x00000000ff00798f */ /* 0x004fe20002000000 */
[----:B------:R-:W-:Y:S05]  /*0fa0*/  YIELD ;  /* 0x0000000000007946 */ /* 0x000fea0003800000 */
[----:B------:R-:W-:-:S04]  /*0fb0*/  LOP3.LUT R5, R5, R4, RZ, 0x3c, !PT ;  /* 0x0000000405057212 */ /* 0x000fc800078e3cff */
[----:B------:R-:W-:-:S13]  /*0fc0*/  ISETP.GT.AND P1, PT, R5, -0x1, PT ;  /* 0xffffffff0500780c */ /* 0x000fda0003f24270 */
[----:B------:R-:W-:Y:S05]  /*0fd0*/  @P1 BRA `(.L_x_11) ;  /* 0xfffffffc00e81947 */ /* 0x000fea000383ffff */
.L_x_10:
[----:B01----:R-:W-:Y:S05]  /*0fe0*/  BSYNC B0 ;  /* 0x0000000000007941 */ /* 0x003fea0003800000 */
.L_x_9:
[----:B------:R-:W-:-:S03]  /*0ff0*/  UMOV UR4, 0xffffffff ;  /* 0xffffffff00047882 */ /* 0x000fc60000000000 */
[----:B------:R-:W-:Y:S05]  /*1000*/  BRA.DIV UR4, `(.L_x_12) ;  /* 0x00000006042c7947 */ /* 0x000fea000b800000 */
[----:B------:R-:W-:Y:S06]  /*1010*/  BAR.SYNC.DEFER_BLOCKING 0x0 ;  /* 0x0000000000007b1d */ /* 0x000fec0000010000 */
.L_x_24:
[----:B------:R-:W-:Y:S01]  /*1020*/  ISETP.NE.OR P0, PT, RZ, UR38, P0 ;  /* 0x00000026ff007c0c */ /* 0x000fe20008705670 */
[----:B------:R-:W-:Y:S01]  /*1030*/  BSSY B0, `(.L_x_13) ;  /* 0x000000f000007945 */ /* 0x000fe20003800000 */
[----:B------:R-:W-:-:S11]  /*1040*/  ISETP.NE.AND P1, PT, R11, RZ, PT ;  /* 0x000000ff0b00720c */ /* 0x000fd60003f25270 */
[----:B------:R-:W-:Y:S05]  /*1050*/  @P0 BRA `(.L_x_14) ;  /* 0x0000000000300947 */ /* 0x000fea0003800000 */
[----:B------:R-:W0:Y:S01]  /*1060*/  S2R R5, SR_CgaCtaId ;  /* 0x0000000000057919 */ /* 0x000e220000008800 */
[----:B--2---:R-:W1:Y:S01]  /*1070*/  LDC.64 R6, c[0x0][0x388] ;  /* 0x0000e200ff067b82 */ /* 0x004e620000000a00 */
[----:B------:R-:W-:-:S04]  /*1080*/  MOV R4, 0x400 ;  /* 0x0000040000047802 */ /* 0x000fc80000000f00 */
[----:B0-----:R-:W-:-:S07]  /*1090*/  LEA R12, R5, R4, 0x18 ;  /* 0x00000004050c7211 */ /* 0x001fce00078ec0ff */
.L_x_15:
[C---:B0-----:R-:W-:Y:S01]  /*10a0*/  IMAD R11, R9.reuse, 0x4, R12 ;  /* 0x00000004090b7824 */ /* 0x041fe200078e020c */
[----:B------:R-:W-:Y:S05]  /*10b0*/  YIELD ;  /* 0x0000000000007946 */ /* 0x000fea0003800000 */
[----:B------:R-:W0:Y:S01]  /*10c0*/  LDS R11, [R11] ;  /* 0x000000000b0b7984 */ /* 0x000e220000000800 */
[----:B-1----:R-:W-:-:S04]  /*10d0*/  IMAD.WIDE R4, R9, 0x4, R6 ;  /* 0x0000000409047825 */ /* 0x002fc800078e0206 */
[----:B------:R-:W-:-:S05]  /*10e0*/  IMAD.IADD R9, R8, 0x1, R9 ;  /* 0x0000000108097824 */ /* 0x000fca00078e0209 */
[----:B------:R-:W-:Y:S01]  /*10f0*/  ISETP.GE.AND P0, PT, R9, R10, PT ;  /* 0x0000000a0900720c */ /* 0x000fe20003f06270 */
[----:B0-----:R0:W-:-:S12]  /*1100*/  REDG.E.ADD.STRONG.GPU desc[UR36][R4.64], R11 ;  /* 0x0000000b0400798e */ /* 0x0011d8000c12e124 */
[----:B------:R-:W-:Y:S05]  /*1110*/  @!P0 BRA `(.L_x_15) ;  /* 0xfffffffc00e08947 */ /* 0x000fea000383ffff */
.L_x_14:
[----:B------:R-:W-:Y:S05]  /*1120*/  BSYNC B0 ;  /* 0x0000000000007941 */ /* 0x000fea0003800000 */
.L_x_13:
[----:B------:R-:W-:-:S03]  /*1130*/  UMOV UR4, 0xffffffff ;  /* 0xffffffff00047882 */ /* 0x000fc60000000000 */
[----:B------:R-:W-:Y:S05]  /*1140*/  BRA.DIV UR4, `(.L_x_16) ;  /* 0x00000006040c7947 */ /* 0x000fea000b800000 */
[----:B------:R-:W-:Y:S06]  /*1150*/  BAR.SYNC.DEFER_BLOCKING 0x0 ;  /* 0x0000000000007b1d */ /* 0x000fec0000010000 */
.L_x_27:
[----:B------:R-:W-:Y:S04]  /*1160*/  BSSY B0, `(.L_x_17) ;  /* 0x0000027000007945 */ /* 0x000fe80003800000 */
[----:B------:R-:W-:Y:S05]  /*1170*/  @P1 BRA `(.L_x_18) ;  /* 0x0000000000941947 */ /* 0x000fea0003800000 */
[----:B0-----:R-:W0:Y:S01]  /*1180*/  S2R R5, SR_LANEID ;  /* 0x0000000000057919 */ /* 0x001e220000000000 */
[----:B------:R-:W1:Y:S01]  /*1190*/  S2UR UR6, SR_CTAID.Y ;  /* 0x00000000000679c3 */ /* 0x000e620000002600 */
[----:B------:R-:W3:Y:S01]  /*11a0*/  LDCU UR4, c[0x0][0x374] ;  /* 0x00006e80ff0477ac */ /* 0x000ee20008000800 */
[----:B------:R-:W4:Y:S06]  /*11b0*/  LDCU UR5, c[0x0][0x378] ;  /* 0x00006f00ff0577ac */ /* 0x000f2c0008000800 */
[----:B------:R-:W5:Y:S01]  /*11c0*/  S2UR UR7, SR_CTAID.Z ;  /* 0x00000000000779c3 */ /* 0x000f620000002700 */
[----:B------:R-:W-:Y:S01]  /*11d0*/  VOTEU.ANY UR9, UPT, PT ;  /* 0x0000000000097886 */ /* 0x000fe200038e0100 */
[----:B------:R-:W-:Y:S01]  /*11e0*/  UIADD3 UR8, UPT, UPT, URZ, -UR39, URZ ;  /* 0x80000027ff087290 */ /* 0x000fe2000fffe0ff */
[----:B------:R-:W0:Y:S08]  /*11f0*/  FLO.U32 R6, UR9 ;  /* 0x0000000900067d00 */ /* 0x000e3000080e0000 */
[----:B------:R-:W2:Y:S01]  /*1200*/  POPC R4, UR9 ;  /* 0x0000000900047d09 */ /* 0x000ea20008000000 */
[----:B---3--:R-:W-:-:S02]  /*1210*/  UIMAD UR4, UR8, UR4, URZ ;  /* 0x00000004080472a4 */ /* 0x008fc4000f8e02ff */
[----:B-1----:R-:W-:Y:S02]  /*1220*/  UIADD3 UR6, UPT, UPT, UR38, UR6, URZ ;  /* 0x0000000626067290 */ /* 0x002fe4000fffe0ff */
[----:B----4-:R-:W-:Y:S01]  /*1230*/  UIMAD UR4, UR5, UR4, -0x7fffffff ;  /* 0x80000001050474a4 */ /* 0x010fe2000f8e0204 */
[----:B0-----:R-:W-:Y:S01]  /*1240*/  ISETP.EQ.U32.AND P0, PT, R6, R5, PT ;  /* 0x000000050600720c */ /* 0x001fe20003f02070 */
[----:B-----5:R-:W-:-:S04]  /*1250*/  UIADD3 UR7, UPT, UPT, -UR7, URZ, URZ ;  /* 0x000000ff07077290 */ /* 0x020fc8000fffe1ff */
[----:B------:R-:W-:-:S04]  /*1260*/  UISETP.NE.AND UP0, UPT, UR6, UR7, UPT ;  /* 0x000000070600728c */ /* 0x000fc8000bf05270 */
[----:B------:R-:W-:-:S06]  /*1270*/  USEL UR4, UR4, 0x1, !UP0 ;  /* 0x0000000104047887 */ /* 0x000fcc000c000000 */
[----:B--2---:R-:W-:Y:S01]  /*1280*/  IMAD R5, R4, UR4, RZ ;  /* 0x0000000404057c24 */ /* 0x004fe2000f8e02ff */
        /* <DEDUP_REMOVED lines=14> */
.L_x_19:
[----:B------:R-:W2:Y:S04]  /*1370*/  LD.E.STRONG.GPU R5, desc[UR36][R2.64+0x4] ;  /* 0x0000042402057980 */ /* 0x000ea8000c10f900 */
[----:B--2---:R-:W-:Y:S01]  /*1380*/  CCTL.IVALL ;  /* 0x00000000ff00798f */ /* 0x004fe20002000000 */
[----:B------:R-:W-:Y:S05]  /*1390*/  YIELD ;  /* 0x0000000000007946 */ /* 0x000fea0003800000 */
[----:B------:R-:W-:-:S04]  /*13a0*/  LOP3.LUT R5, R5, R4, RZ, 0x3c, !PT ;  /* 0x0000000405057212 */ /* 0x000fc800078e3cff */
[----:B------:R-:W-:-:S13]  /*13b0*/  ISETP.GT.AND P0, PT, R5, -0x1, PT ;  /* 0xffffffff0500780c */ /* 0x000fda0003f04270 */
[----:B------:R-:W-:Y:S05]  /*13c0*/  @P0 BRA `(.L_x_19) ;  /* 0xfffffffc00e80947 */ /* 0x000fea000383ffff */
.L_x_18:
[----:B------:R-:W-:Y:S05]  /*13d0*/  BSYNC B0 ;  /* 0x0000000000007941 */ /* 0x000fea0003800000 */
.L_x_17:
[----:B------:R-:W-:-:S03]  /*13e0*/  UMOV UR4, 0xffffffff ;  /* 0xffffffff00047882 */ /* 0x000fc60000000000 */
[----:B------:R-:W-:Y:S05]  /*13f0*/  BRA.DIV UR4, `(.L_x_20) ;  /* 0x0000000204907947 */ /* 0x000fea000b800000 */
[----:B------:R-:W-:Y:S06]  /*1400*/  BAR.SYNC.DEFER_BLOCKING 0x0 ;  /* 0x0000000000007b1d */ /* 0x000fec0000010000 */
.L_x_30:
[----:B------:R-:W-:-:S13]  /*1410*/  ISETP.NE.AND P0, PT, R0, RZ, PT ;  /* 0x000000ff0000720c */ /* 0x000fda0003f05270 */
[----:B------:R-:W-:Y:S05]  /*1420*/  @P0 EXIT ;  /* 0x000000000000094d */ /* 0x000fea0003800000 */
[----:B------:R-:W-:Y:S01]  /*1430*/  MOV R0, 0x0 ;  /* 0x0000000000007802 */ /* 0x000fe20000000f00 */
[----:B------:R-:W0:Y:S01]  /*1440*/  LDCU.64 UR4, c[0x4][0x8] ;  /* 0x01000100ff0477ac */ /* 0x000e220008000a00 */
[----:B--2---:R-:W-:Y:S02]  /*1450*/  CS2R R6, SRZ ;  /* 0x0000000000067805 */ /* 0x004fe4000001ff00 */
[----:B------:R1:W2:Y:S01]  /*1460*/  LDC.64 R2, c[0x4][R0] ;  /* 0x0100000000027b82 */ /* 0x0002a20000000a00 */
[----:B0-----:R-:W-:Y:S01]  /*1470*/  MOV R4, UR4 ;  /* 0x0000000400047c02 */ /* 0x001fe20008000f00 */
[----:B-1----:R-:W-:-:S07]  /*1480*/  IMAD.U32 R5, RZ, RZ, UR5 ;  /* 0x00000005ff057e24 */ /* 0x002fce000f8e00ff */
[----:B------:R-:W-:-:S07]  /*1490*/  LEPC R20, `(.L_x_21) ;  /* 0x000000001014794e */ /* 0x000fce0000000000 */
[----:B--2---:R-:W-:Y:S05]  /*14a0*/  CALL.ABS.NOINC R2 ;  /* 0x0000000002007343 */ /* 0x004fea0003c00000 */
.L_x_21:
[----:B------:R-:W-:Y:S05]  /*14b0*/  EXIT ;  /* 0x000000000000794d */ /* 0x000fea0003800000 */
.L_x_12:
[----:B------:R-:W-:Y:S01]  /*14c0*/  BSSY B0, `(.L_x_22) ;  /* 0x000000a000007945 */ /* 0x000fe20003800000 */
[----:B------:R-:W-:Y:S01]  /*14d0*/  IMAD.MOV.U32 R14, RZ, RZ, 0x0 ;  /* 0x00000000ff0e7424 */ /* 0x000fe200078e00ff */
[----:B------:R-:W-:Y:S01]  /*14e0*/  MOV R15, 0xffffffff ;  /* 0xffffffff000f7802 */ /* 0x000fe20000000f00 */
[----:B------:R-:W-:-:S07]  /*14f0*/  IMAD.MOV.U32 R13, RZ, RZ, 0x0 ;  /* 0x00000000ff0d7424 */ /* 0x000fce00078e00ff */
[----:B--2---:R-:W-:Y:S05]  /*1500*/  WARPSYNC.COLLECTIVE.ALL `(.L_x_23) ;  /* 0x0000000000147948 */ /* 0x004fea0003c00000 */
[----:B------:R-:W-:-:S04]  /*1510*/  SHF.L.U32 R13, R13, 0x10, RZ ;  /* 0x000000100d0d7819 */ /* 0x000fc800000006ff */
[----:B------:R-:W-:-:S05]  /*1520*/  LOP3.LUT R13, R13, 0xf, R14, 0xf8, !PT ;  /* 0x0000000f0d0d7812 */ /* 0x000fca00078ef80e */
[----:B------:R0:W-:Y:S02]  /*1530*/  BAR.SYNC.DEFER_BLOCKING R13, R13 ;  /* 0x0000000d0000731d */ /* 0x0001e40000010000 */
[----:B0-----:R-:W-:-:S04]  /*1540*/  SHF.R.U32 R13, R13, 0x10, RZ ;  /* 0x000000100d0d7819 */ /* 0x001fc800000016ff */
[----:B--2---:R-:W-:Y:S05]  /*1550*/  ENDCOLLECTIVE ;  /* 0x000000000000791b */ /* 0x004fea0003800000 */
.L_x_23:
[----:B------:R-:W-:Y:S05]  /*1560*/  BSYNC B0 ;  /* 0x0000000000007941 */ /* 0x000fea0003800000 */
.L_x_22:
[----:B------:R-:W-:Y:S05]  /*1570*/  BRA `(.L_x_24) ;  /* 0xfffffff800a87947 */ /* 0x000fea000383ffff */
.L_x_16:
[----:B------:R-:W-:Y:S01]  /*1580*/  BSSY B0, `(.L_x_25) ;  /* 0x000000a000007945 */ /* 0x000fe20003800000 */
[----:B------:R-:W-:Y:S02]  /*1590*/  IMAD.MOV.U32 R14, RZ, RZ, 0x0 ;  /* 0x00000000ff0e7424 */ /* 0x000fe400078e00ff */
[----:B------:R-:W-:Y:S02]  /*15a0*/  IMAD.MOV.U32 R13, RZ, RZ, 0x0 ;  /* 0x00000000ff0d7424 */ /* 0x000fe400078e00ff */
[----:B------:R-:W-:-:S07]  /*15b0*/  IMAD.MOV.U32 R15, RZ, RZ, -0x1 ;  /* 0xffffffffff0f7424 */ /* 0x000fce00078e00ff */
[----:B0-2---:R-:W-:Y:S05]  /*15c0*/  WARPSYNC.COLLECTIVE.ALL `(.L_x_26) ;  /* 0x0000000000147948 */ /* 0x005fea0003c00000 */
[----:B------:R-:W-:-:S04]  /*15d0*/  SHF.L.U32 R13, R13, 0x10, RZ ;  /* 0x000000100d0d7819 */ /* 0x000fc800000006ff */
[----:B------:R-:W-:-:S05]  /*15e0*/  LOP3.LUT R13, R13, 0xf, R14, 0xf8, !PT ;  /* 0x0000000f0d0d7812 */ /* 0x000fca00078ef80e */
[----:B------:R1:W-:Y:S02]  /*15f0*/  BAR.SYNC.DEFER_BLOCKING R13, R13 ;  /* 0x0000000d0000731d */ /* 0x0003e40000010000 */
[----:B-1----:R-:W-:-:S04]  /*1600*/  SHF.R.U32 R13, R13, 0x10, RZ ;  /* 0x000000100d0d7819 */ /* 0x002fc800000016ff */
[----:B0-2---:R-:W-:Y:S05]  /*1610*/  ENDCOLLECTIVE ;  /* 0x000000000000791b */ /* 0x005fea0003800000 */
.L_x_26:
[----:B------:R-:W-:Y:S05]  /*1620*/  BSYNC B0 ;  /* 0x0000000000007941 */ /* 0x000fea0003800000 */
.L_x_25:
[----:B------:R-:W-:Y:S05]  /*1630*/  BRA `(.L_x_27) ;  /* 0xfffffff800c87947 */ /* 0x000fea000383ffff */
.L_x_20:
[----:B------:R-:W-:Y:S01]  /*1640*/  HFMA2 R14, -RZ, RZ, 0, 0 ;  /* 0x00000000ff0e7431 */ /* 0x000fe200000001ff */
[----:B------:R-:W-:Y:S01]  /*1650*/  BSSY B0, `(.L_x_28) ;  /* 0x0000009000007945 */ /* 0x000fe20003800000 */
        /* <DEDUP_REMOVED lines=8> */
.L_x_29:
[----:B------:R-:W-:Y:S05]  /*16e0*/  BSYNC B0 ;  /* 0x0000000000007941 */ /* 0x000fea0003800000 */
.L_x_28:
[----:B------:R-:W-:Y:S05]  /*16f0*/  BRA `(.L_x_30) ;  /* 0xfffffffc00447947 */ /* 0x000fea000383ffff */
.L_x_31:
[----:B------:R-:W-:-:S00]  /*1700*/  BRA `(.L_x_31) ;  /* 0xfffffffc00fc7947 */ /* 0x000fc0000383ffff */
[----:B------:R-:W-:-:S00]  /*1710*/  NOP ;  /* 0x0000000000007918 */ /* 0x000fc00000000000 */
        /* <DEDUP_REMOVED lines=14> */
.L_x_32:


//--------------------- .nv.global.init           --------------------------
	.section	.nv.global.init,"aw",@progbits
.nv.global.init:
	.type		$str,@object
	.size		$str,(.L_0 - $str)
$str:
        /*0000*/ 	.byte	0x47, 0x72, 0x69, 0x64, 0x2d, 0x77, 0x69, 0x64, 0x65, 0x20, 0x68, 0x69, 0x73, 0x74, 0x6f, 0x67
        /*0010*/ 	.byte	0x72, 0x61, 0x6d, 0x20, 0x63, 0x6f, 0x6d, 0x70, 0x75, 0x74, 0x61, 0x74, 0x69, 0x6f, 0x6e, 0x20
        /*0020*/ 	.byte	0x63, 0x6f, 0x6d, 0x70, 0x6c, 0x65, 0x74, 0x65, 0x0a, 0x00
.L_0:


//--------------------- .nv.shared._Z19histogramGridKernelPiS_ii --------------------------
	.section	.nv.shared._Z19histogramGridKernelPiS_ii,"aw",@nobits
	.sectionflags	@""
	.align	16
	.zero		1024


//--------------------- .nv.shared.reserved.0     --------------------------
	.section	.nv.shared.reserved.0,"aw",@nobits
	.weak		__nv_reservedSMEM_offset_0_alias
	.size		__nv_reservedSMEM_offset_0_alias, 0, 64
	.other		__nv_reservedSMEM_offset_0_alias,@"STO_CUDA_RESERVED_SHARED STV_DEFAULT"
__nv_reservedSMEM_offset_0_alias:
	.zero		0
	.zero		64


//--------------------- .nv.constant0._Z19histogramGridKernelPiS_ii --------------------------
	.section	.nv.constant0._Z19histogramGridKernelPiS_ii,"a",@progbits
	.sectionflags	@""
	.align	4
.nv.constant0._Z19histogramGridKernelPiS_ii:
	.zero		920


//--------------------- SYMBOLS --------------------------

	.type		.nv.reservedSmem.offset0,@object
	.size		.nv.reservedSmem.offset0,0x4
	.type		.nv.reservedSmem.cap,@object
	.size		.nv.reservedSmem.cap,0x4
	.type		vprintf,@function
